//
// Generated by NVIDIA NVVM Compiler
//
// Compiler Build ID: CL-36424714
// Cuda compilation tools, release 13.0, V13.0.88
// Based on NVVM 20.0.0
//

.version 9.0
.target sm_100
.address_size 64

	// .globl	_Z12sort_bucketsPiii

.visible .entry _Z12sort_bucketsPiii(
	.param .u64 .ptr .align 1 _Z12sort_bucketsPiii_param_0,
	.param .u32 _Z12sort_bucketsPiii_param_1,
	.param .u32 _Z12sort_bucketsPiii_param_2
)
{
	.reg .pred 	%p<27>;
	.reg .b16 	%rs<17>;
	.reg .b32 	%r<86>;
	.reg .b64 	%rd<12>;

	ld.param.u64 	%rd7, [_Z12sort_bucketsPiii_param_0];
	ld.param.u32 	%r50, [_Z12sort_bucketsPiii_param_1];
	ld.param.u32 	%r51, [_Z12sort_bucketsPiii_param_2];
	cvta.to.global.u64 	%rd1, %rd7;
	add.s32 	%r1, %r50, -1;
	setp.lt.s32 	%p1, %r50, 2;
	@%p1 bra 	$L__BB0_44;
	div.s32 	%r53, %r51, %r50;
	mov.u32 	%r54, %ntid.x;
	mov.u32 	%r55, %ctaid.x;
	mov.u32 	%r56, %tid.x;
	mad.lo.s32 	%r57, %r55, %r54, %r56;
	mul.lo.s32 	%r2, %r53, %r57;
	add.s32 	%r3, %r50, -2;
	cvt.u16.u32 	%rs1, %r50;
	add.s64 	%rd2, %rd1, 16;
	mov.b32 	%r69, 0;
	mov.b16 	%rs15, 0;
	mov.u16 	%rs16, %rs15;
	mov.u32 	%r68, %r1;
$L__BB0_2:
	sub.s32 	%r58, %r69, %r50;
	setp.gt.s32 	%p2, %r58, -2;
	@%p2 bra 	$L__BB0_43;
	sub.s32 	%r60, %r3, %r69;
	setp.lt.u32 	%p3, %r60, 7;
	mov.b32 	%r83, 0;
	@%p3 bra 	$L__BB0_22;
	and.b32  	%r83, %r68, -8;
	neg.s32 	%r71, %r83;
	mov.u32 	%r70, %r2;
$L__BB0_5:
	.pragma "nounroll";
	mul.wide.s32 	%rd8, %r70, 4;
	add.s64 	%rd3, %rd2, %rd8;
	ld.global.u32 	%r10, [%rd3+-16];
	ld.global.u32 	%r72, [%rd3+-12];
	setp.le.s32 	%p4, %r10, %r72;
	@%p4 bra 	$L__BB0_7;
	st.global.u32 	[%rd3+-16], %r72;
	st.global.u32 	[%rd3+-12], %r10;
	mov.u32 	%r72, %r10;
$L__BB0_7:
	ld.global.u32 	%r73, [%rd3+-8];
	setp.le.s32 	%p5, %r72, %r73;
	@%p5 bra 	$L__BB0_9;
	st.global.u32 	[%rd3+-12], %r73;
	st.global.u32 	[%rd3+-8], %r72;
	mov.u32 	%r73, %r72;
$L__BB0_9:
	ld.global.u32 	%r74, [%rd3+-4];
	setp.le.s32 	%p6, %r73, %r74;
	@%p6 bra 	$L__BB0_11;
	st.global.u32 	[%rd3+-8], %r74;
	st.global.u32 	[%rd3+-4], %r73;
	mov.u32 	%r74, %r73;
$L__BB0_11:
	ld.global.u32 	%r75, [%rd3];
	setp.le.s32 	%p7, %r74, %r75;
	@%p7 bra 	$L__BB0_13;
	st.global.u32 	[%rd3+-4], %r75;
	st.global.u32 	[%rd3], %r74;
	mov.u32 	%r75, %r74;
$L__BB0_13:
	ld.global.u32 	%r76, [%rd3+4];
	setp.le.s32 	%p8, %r75, %r76;
	@%p8 bra 	$L__BB0_15;
	st.global.u32 	[%rd3], %r76;
	st.global.u32 	[%rd3+4], %r75;
	mov.u32 	%r76, %r75;
$L__BB0_15:
	ld.global.u32 	%r77, [%rd3+8];
	setp.le.s32 	%p9, %r76, %r77;
	@%p9 bra 	$L__BB0_17;
	st.global.u32 	[%rd3+4], %r77;
	st.global.u32 	[%rd3+8], %r76;
	mov.u32 	%r77, %r76;
$L__BB0_17:
	ld.global.u32 	%r78, [%rd3+12];
	setp.le.s32 	%p10, %r77, %r78;
	@%p10 bra 	$L__BB0_19;
	st.global.u32 	[%rd3+8], %r78;
	st.global.u32 	[%rd3+12], %r77;
	mov.u32 	%r78, %r77;
$L__BB0_19:
	ld.global.u32 	%r25, [%rd3+16];
	setp.le.s32 	%p11, %r78, %r25;
	@%p11 bra 	$L__BB0_21;
	st.global.u32 	[%rd3+12], %r25;
	st.global.u32 	[%rd3+16], %r78;
$L__BB0_21:
	add.s32 	%r71, %r71, 8;
	add.s32 	%r70, %r70, 8;
	setp.ne.s32 	%p12, %r71, 0;
	@%p12 bra 	$L__BB0_5;
$L__BB0_22:
	and.b32  	%r61, %r68, 7;
	setp.eq.s32 	%p13, %r61, 0;
	@%p13 bra 	$L__BB0_43;
	not.b16 	%rs10, %rs16;
	add.s16 	%rs11, %rs10, %rs1;
	cvt.u32.u16 	%r62, %rs11;
	and.b32  	%r29, %r62, 7;
	add.s32 	%r63, %r29, -1;
	setp.lt.u32 	%p14, %r63, 3;
	@%p14 bra 	$L__BB0_33;
	add.s32 	%r64, %r83, %r2;
	mul.wide.s32 	%rd9, %r64, 4;
	add.s64 	%rd4, %rd1, %rd9;
	ld.global.u32 	%r30, [%rd4];
	ld.global.u32 	%r80, [%rd4+4];
	setp.le.s32 	%p15, %r30, %r80;
	@%p15 bra 	$L__BB0_26;
	st.global.u32 	[%rd4], %r80;
	st.global.u32 	[%rd4+4], %r30;
	mov.u32 	%r80, %r30;
$L__BB0_26:
	ld.global.u32 	%r81, [%rd4+8];
	setp.le.s32 	%p16, %r80, %r81;
	@%p16 bra 	$L__BB0_28;
	st.global.u32 	[%rd4+4], %r81;
	st.global.u32 	[%rd4+8], %r80;
	mov.u32 	%r81, %r80;
$L__BB0_28:
	ld.global.u32 	%r82, [%rd4+12];
	setp.le.s32 	%p17, %r81, %r82;
	@%p17 bra 	$L__BB0_30;
	st.global.u32 	[%rd4+8], %r82;
	st.global.u32 	[%rd4+12], %r81;
	mov.u32 	%r82, %r81;
$L__BB0_30:
	ld.global.u32 	%r37, [%rd4+16];
	setp.le.s32 	%p18, %r82, %r37;
	@%p18 bra 	$L__BB0_32;
	st.global.u32 	[%rd4+12], %r37;
	st.global.u32 	[%rd4+16], %r82;
$L__BB0_32:
	add.s32 	%r83, %r83, 4;
$L__BB0_33:
	and.b32  	%r65, %r29, 3;
	setp.eq.s32 	%p19, %r65, 0;
	@%p19 bra 	$L__BB0_43;
	xor.b16  	%rs12, %rs15, 3;
	add.s16 	%rs5, %rs12, %rs1;
	and.b16  	%rs13, %rs5, 3;
	setp.eq.s16 	%p20, %rs13, 1;
	@%p20 bra 	$L__BB0_40;
	add.s32 	%r66, %r83, %r2;
	mul.wide.s32 	%rd10, %r66, 4;
	add.s64 	%rd5, %rd1, %rd10;
	ld.global.u32 	%r40, [%rd5];
	ld.global.u32 	%r84, [%rd5+4];
	setp.le.s32 	%p21, %r40, %r84;
	@%p21 bra 	$L__BB0_37;
	st.global.u32 	[%rd5], %r84;
	st.global.u32 	[%rd5+4], %r40;
	mov.u32 	%r84, %r40;
$L__BB0_37:
	ld.global.u32 	%r43, [%rd5+8];
	setp.le.s32 	%p22, %r84, %r43;
	@%p22 bra 	$L__BB0_39;
	st.global.u32 	[%rd5+4], %r43;
	st.global.u32 	[%rd5+8], %r84;
$L__BB0_39:
	add.s32 	%r83, %r83, 2;
$L__BB0_40:
	and.b16  	%rs14, %rs5, 1;
	setp.eq.b16 	%p23, %rs14, 1;
	not.pred 	%p24, %p23;
	@%p24 bra 	$L__BB0_43;
	add.s32 	%r67, %r83, %r2;
	mul.wide.s32 	%rd11, %r67, 4;
	add.s64 	%rd6, %rd1, %rd11;
	ld.global.u32 	%r46, [%rd6];
	ld.global.u32 	%r47, [%rd6+4];
	setp.le.s32 	%p25, %r46, %r47;
	@%p25 bra 	$L__BB0_43;
	st.global.u32 	[%rd6], %r47;
	st.global.u32 	[%rd6+4], %r46;
$L__BB0_43:
	add.s32 	%r69, %r69, 1;
	add.s32 	%r68, %r68, -1;
	setp.ne.s32 	%p26, %r69, %r1;
	add.s16 	%rs16, %rs16, 1;
	add.s16 	%rs15, %rs15, 1;
	@%p26 bra 	$L__BB0_2;
$L__BB0_44:
	ret;

}


// ===== COMPILED SASS (sm_100) =====

	.target	sm_100

	.elftype	@"ET_EXEC"


//--------------------- .note.nv.tkinfo           --------------------------
	.section	.note.nv.tkinfo,"",@"SHT_NOTE"
	.sectionflags	@"SHF_NOTE_NV_TKINFO"
	.tkinfo
        /*0018*/ 	.word	0x00000002
        /*0030*/ 	.string	""
        /*0030*/ 	.string	"ptxas"
        /*0030*/ 	.string	"Cuda compilation tools, release 13.0, V13.0.88"
        /*0030*/ 	.string	"Build cuda_13.0.r13.0/compiler.36424714_0"
        /*0030*/ 	.string	"-arch sm_100 -m 64 "



//--------------------- .note.nv.cuinfo           --------------------------
	.section	.note.nv.cuinfo,"",@"SHT_NOTE"
	.sectionflags	@"SHF_NOTE_NV_CUINFO"
        /*0018*/ 	.short	0x0002
        /*001a*/ 	.short	0x0064
        /*001c*/ 	.short	0x0082
	.zero		2


//--------------------- .nv.info                  --------------------------
	.section	.nv.info,"",@"SHT_CUDA_INFO"
	.align	4


	//----- nvinfo : EIATTR_REGCOUNT
	.align		4
        /*0000*/ 	.byte	0x04, 0x2f
        /*0002*/ 	.short	(.L_1 - .L_0)
	.align		4
.L_0:
        /*0004*/ 	.word	index@(_Z12sort_bucketsPiii)
        /*0008*/ 	.word	0x0000001c


	//----- nvinfo : EIATTR_FRAME_SIZE
	.align		4
.L_1:
        /*000c*/ 	.byte	0x04, 0x11
        /*000e*/ 	.short	(.L_3 - .L_2)
	.align		4
.L_2:
        /*0010*/ 	.word	index@(_Z12sort_bucketsPiii)
        /*0014*/ 	.word	0x00000000


	//----- nvinfo : EIATTR_MIN_STACK_SIZE
	.align		4
.L_3:
        /*0018*/ 	.byte	0x04, 0x12
        /*001a*/ 	.short	(.L_5 - .L_4)
	.align		4
.L_4:
        /*001c*/ 	.word	index@(_Z12sort_bucketsPiii)
        /*0020*/ 	.word	0x00000000
.L_5:


//--------------------- .nv.compat                --------------------------
	.section	.nv.compat,"",@"SHT_CUDA_COMPAT_INFO"
	.align	4
        /*0000*/ 	.byte	0x02, 0x09, 0x00, 0x00, 0x02, 0x02, 0x01, 0x00, 0x02, 0x05, 0x05, 0x00, 0x03, 0x07, 0x01, 0x01
        /*0010*/ 	.byte	0x02, 0x03, 0x00, 0x00, 0x02, 0x06, 0x01, 0x00, 0x04, 0x0b, 0x08, 0x00, 0x09, 0x00, 0x00, 0x00
        /*0020*/ 	.byte	0x00, 0x00, 0x00, 0x00


//--------------------- .nv.info._Z12sort_bucketsPiii --------------------------
	.section	.nv.info._Z12sort_bucketsPiii,"",@"SHT_CUDA_INFO"
	.sectionflags	@""
	.align	4


	//----- nvinfo : EIATTR_CUDA_API_VERSION
	.align		4
        /*0000*/ 	.byte	0x04, 0x37
        /*0002*/ 	.short	(.L_7 - .L_6)
.L_6:
        /*0004*/ 	.word	0x00000082


	//----- nvinfo : EIATTR_KPARAM_INFO
	.align		4
.L_7:
        /*0008*/ 	.byte	0x04, 0x17
        /*000a*/ 	.short	(.L_9 - .L_8)
.L_8:
        /*000c*/ 	.word	0x00000000
        /*0010*/ 	.short	0x0002
        /*0012*/ 	.short	0x000c
        /*0014*/ 	.byte	0x00, 0xf0, 0x11, 0x00


	//----- nvinfo : EIATTR_KPARAM_INFO
	.align		4
.L_9:
        /*0018*/ 	.byte	0x04, 0x17
        /*001a*/ 	.short	(.L_11 - .L_10)
.L_10:
        /*001c*/ 	.word	0x00000000
        /*0020*/ 	.short	0x0001
        /*0022*/ 	.short	0x0008
        /*0024*/ 	.byte	0x00, 0xf0, 0x11, 0x00


	//----- nvinfo : EIATTR_KPARAM_INFO
	.align		4
.L_11:
        /*0028*/ 	.byte	0x04, 0x17
        /*002a*/ 	.short	(.L_13 - .L_12)
.L_12:
        /*002c*/ 	.word	0x00000000
        /*0030*/ 	.short	0x0000
        /*0032*/ 	.short	0x0000
        /*0034*/ 	.byte	0x00, 0xf5, 0x21, 0x00


	//----- nvinfo : EIATTR_SPARSE_MMA_MASK
	.align		4
.L_13:
        /*0038*/ 	.byte	0x03, 0x50
        /*003a*/ 	.short	0x0000


	//----- nvinfo : EIATTR_MAXREG_COUNT
	.align		4
        /*003c*/ 	.byte	0x03, 0x1b
        /*003e*/ 	.short	0x00ff


	//----- nvinfo : EIATTR_MERCURY_ISA_VERSION
	.align		4
        /*0040*/ 	.byte	0x03, 0x5f
        /*0042*/ 	.short	0x0101


	//----- nvinfo : EIATTR_VRC_CTA_INIT_COUNT
	.align		4
        /*0044*/ 	.byte	0x02, 0x4a
	.zero		1
	.zero		1


	//----- nvinfo : EIATTR_EXIT_INSTR_OFFSETS
	.align		4
        /*0048*/ 	.byte	0x04, 0x1c
        /*004a*/ 	.short	(.L_15 - .L_14)


	//   ....[0]....
.L_14:
        /*004c*/ 	.word	0x00000030


	//   ....[1]....
        /*0050*/ 	.word	0x00000ab0


	//----- nvinfo : EIATTR_CBANK_PARAM_SIZE
	.align		4
.L_15:
        /*0054*/ 	.byte	0x03, 0x19
        /*0056*/ 	.short	0x0010


	//----- nvinfo : EIATTR_PARAM_CBANK
	.align		4
        /*0058*/ 	.byte	0x04, 0x0a
        /*005a*/ 	.short	(.L_17 - .L_16)
	.align		4
.L_16:
        /*005c*/ 	.word	index@(.nv.constant0._Z12sort_bucketsPiii)
        /*0060*/ 	.short	0x0380
        /*0062*/ 	.short	0x0010


	//----- nvinfo : EIATTR_SW_WAR
	.align		4
.L_17:
        /*0064*/ 	.byte	0x04, 0x36
        /*0066*/ 	.short	(.L_19 - .L_18)
.L_18:
        /*0068*/ 	.word	0x00000008
.L_19:


//--------------------- .nv.callgraph             --------------------------
	.section	.nv.callgraph,"",@"SHT_CUDA_CALLGRAPH"
	.align	4
	.sectionentsize	8
	.align		4
        /*0000*/ 	.word	0x00000000
	.align		4
        /*0004*/ 	.word	0xffffffff
	.align		4
        /*0008*/ 	.word	0x00000000
	.align		4
        /*000c*/ 	.word	0xfffffffe
	.align		4
        /*0010*/ 	.word	0x00000000
	.align		4
        /*0014*/ 	.word	0xfffffffd
	.align		4
        /*0018*/ 	.word	0x00000000
	.align		4
        /*001c*/ 	.word	0xfffffffc


//--------------------- .text._Z12sort_bucketsPiii --------------------------
	.section	.text._Z12sort_bucketsPiii,"ax",@progbits
	.align	128
        .global         _Z12sort_bucketsPiii
        .type           _Z12sort_bucketsPiii,@function
        .size           _Z12sort_bucketsPiii,(.L_x_7 - _Z12sort_bucketsPiii)
        .other          _Z12sort_bucketsPiii,@"STO_CUDA_ENTRY STV_DEFAULT"
_Z12sort_bucketsPiii:
.text._Z12sort_bucketsPiii:
[----:B------:R-:W-:Y:S08]  /*0000*/  LDC R1, c[0x0][0x37c] ;  /* 0x0000df00ff017b82 */ /* 0x000ff00000000800 */
[----:B------:R-:W0:Y:S02]  /*0010*/  LDC R4, c[0x0][0x388] ;  /* 0x0000e200ff047b82 */ /* 0x000e240000000800 */
[----:B0-----:R-:W-:-:S13]  /*0020*/  ISETP.GE.AND P0, PT, R4, 0x2, PT ;  /* 0x000000020400780c */ /* 0x001fda0003f06270 */
[----:B------:R-:W-:Y:S05]  /*0030*/  @!P0 EXIT ;  /* 0x000000000000894d */ /* 0x000fea0003800000 */
[----:B------:R-:W-:Y:S01]  /*0040*/  IABS R7, R4 ;  /* 0x0000000400077213 */ /* 0x000fe20000000000 */
[----:B------:R-:W0:Y:S01]  /*0050*/  LDC R9, c[0x0][0x38c] ;  /* 0x0000e300ff097b82 */ /* 0x000e220000000800 */
[----:B------:R-:W1:Y:S02]  /*0060*/  LDCU UR4, c[0x0][0x360] ;  /* 0x00006c00ff0477ac */ /* 0x000e640008000800 */
[----:B------:R-:W2:Y:S01]  /*0070*/  I2F.RP R0, R7 ;  /* 0x0000000700007306 */ /* 0x000ea20000209400 */
[----:B------:R-:W3:Y:S01]  /*0080*/  LDCU.64 UR6, c[0x0][0x380] ;  /* 0x00007000ff0677ac */ /* 0x000ee20008000a00 */
[----:B------:R-:W4:Y:S01]  /*0090*/  LDCU.U16 UR8, c[0x0][0x388] ;  /* 0x00007100ff0877ac */ /* 0x000f220008000400 */
[----:B------:R-:W0:Y:S05]  /*00a0*/  LDCU.64 UR10, c[0x0][0x358] ;  /* 0x00006b00ff0a77ac */ /* 0x000e2a0008000a00 */
[----:B--2---:R-:W2:Y:S01]  /*00b0*/  MUFU.RCP R0, R0 ;  /* 0x0000000000007308 */ /* 0x004ea20000001000 */
[----:B---3--:R-:W-:-:S04]  /*00c0*/  UIADD3 UR6, UP0, UPT, UR6, 0x10, URZ ;  /* 0x0000001006067890 */ /* 0x008fc8000ff1e0ff */
[----:B------:R-:W-:Y:S01]  /*00d0*/  UIADD3.X UR7, UPT, UPT, URZ, UR7, URZ, UP0, !UPT ;  /* 0x00000007ff077290 */ /* 0x000fe200087fe4ff */
[----:B--2---:R-:W-:-:S04]  /*00e0*/  VIADD R2, R0, 0xffffffe ;  /* 0x0ffffffe00027836 */ /* 0x004fc80000000000 */
[----:B------:R2:W3:Y:S02]  /*00f0*/  F2I.FTZ.U32.TRUNC.NTZ R3, R2 ;  /* 0x0000000200037305 */ /* 0x0004e4000021f000 */
[----:B--2---:R-:W-:Y:S02]  /*0100*/  IMAD.MOV.U32 R2, RZ, RZ, RZ ;  /* 0x000000ffff027224 */ /* 0x004fe400078e00ff */
[----:B---3--:R-:W-:-:S04]  /*0110*/  IMAD.MOV R6, RZ, RZ, -R3 ;  /* 0x000000ffff067224 */ /* 0x008fc800078e0a03 */
[----:B------:R-:W-:Y:S01]  /*0120*/  IMAD R5, R6, R7, RZ ;  /* 0x0000000706057224 */ /* 0x000fe200078e02ff */
[----:B0-----:R-:W-:-:S03]  /*0130*/  IABS R6, R9 ;  /* 0x0000000900067213 */ /* 0x001fc60000000000 */
[----:B------:R-:W-:Y:S02]  /*0140*/  IMAD.HI.U32 R3, R3, R5, R2 ;  /* 0x0000000503037227 */ /* 0x000fe400078e0002 */
[----:B------:R-:W1:Y:S04]  /*0150*/  S2R R2, SR_CTAID.X ;  /* 0x0000000000027919 */ /* 0x000e680000002500 */
[----:B------:R-:W-:Y:S01]  /*0160*/  IMAD.HI.U32 R3, R3, R6, RZ ;  /* 0x0000000603037227 */ /* 0x000fe200078e00ff */
[----:B------:R-:W1:Y:S03]  /*0170*/  S2R R5, SR_TID.X ;  /* 0x0000000000057919 */ /* 0x000e660000002100 */
[----:B------:R-:W-:-:S04]  /*0180*/  IMAD.MOV R0, RZ, RZ, -R3 ;  /* 0x000000ffff007224 */ /* 0x000fc800078e0a03 */
[----:B------:R-:W-:-:S05]  /*0190*/  IMAD R0, R7, R0, R6 ;  /* 0x0000000007007224 */ /* 0x000fca00078e0206 */
[----:B------:R-:W-:-:S13]  /*01a0*/  ISETP.GT.U32.AND P2, PT, R7, R0, PT ;  /* 0x000000000700720c */ /* 0x000fda0003f44070 */
[----:B------:R-:W-:Y:S02]  /*01b0*/  @!P2 IMAD.IADD R0, R0, 0x1, -R7 ;  /* 0x000000010000a824 */ /* 0x000fe400078e0a07 */
[----:B------:R-:W-:Y:S01]  /*01c0*/  @!P2 VIADD R3, R3, 0x1 ;  /* 0x000000010303a836 */ /* 0x000fe20000000000 */
[----:B------:R-:W-:Y:S02]  /*01d0*/  ISETP.NE.AND P2, PT, R4, RZ, PT ;  /* 0x000000ff0400720c */ /* 0x000fe40003f45270 */
[----:B------:R-:W-:Y:S02]  /*01e0*/  ISETP.GE.U32.AND P0, PT, R0, R7, PT ;  /* 0x000000070000720c */ /* 0x000fe40003f06070 */
[----:B------:R-:W-:Y:S01]  /*01f0*/  LOP3.LUT R0, R9, R4, RZ, 0x3c, !PT ;  /* 0x0000000409007212 */ /* 0x000fe200078e3cff */
[----:B-1----:R-:W-:Y:S01]  /*0200*/  IMAD R2, R2, UR4, R5 ;  /* 0x0000000402027c24 */ /* 0x002fe2000f8e0205 */
[----:B------:R-:W-:Y:S02]  /*0210*/  UMOV UR4, URZ ;  /* 0x000000ff00047c82 */ /* 0x000fe40008000000 */
[----:B------:R-:W-:Y:S01]  /*0220*/  ISETP.GE.AND P1, PT, R0, RZ, PT ;  /* 0x000000ff0000720c */ /* 0x000fe20003f26270 */
[----:B------:R-:W-:-:S04]  /*0230*/  VIADD R0, R4, 0xffffffff ;  /* 0xffffffff04007836 */ /* 0x000fc80000000000 */
[----:B------:R-:W-:Y:S02]  /*0240*/  IMAD.MOV.U32 R5, RZ, RZ, R0 ;  /* 0x000000ffff057224 */ /* 0x000fe400078e0000 */
[----:B------:R-:W-:-:S06]  /*0250*/  @P0 IADD3 R3, PT, PT, R3, 0x1, RZ ;  /* 0x0000000103030810 */ /* 0x000fcc0007ffe0ff */
[----:B------:R-:W-:Y:S01]  /*0260*/  @!P1 IMAD.MOV R3, RZ, RZ, -R3 ;  /* 0x000000ffff039224 */ /* 0x000fe200078e0a03 */
[----:B------:R-:W-:Y:S02]  /*0270*/  @!P2 LOP3.LUT R3, RZ, R4, RZ, 0x33, !PT ;  /* 0x00000004ff03a212 */ /* 0x000fe400078e33ff */
[----:B------:R-:W-:-:S03]  /*0280*/  PRMT R4, RZ, 0x7610, R4 ;  /* 0x00007610ff047816 */ /* 0x000fc60000000004 */
[----:B------:R-:W-:Y:S01]  /*0290*/  IMAD R2, R3, R2, RZ ;  /* 0x0000000203027224 */ /* 0x000fe200078e02ff */
[----:B----4-:R-:W-:-:S07]  /*02a0*/  PRMT R3, RZ, 0x7610, R3 ;  /* 0x00007610ff037816 */ /* 0x010fce0000000003 */
.L_x_5:
[----:B0-----:R-:W0:Y:S02]  /*02b0*/  LDCU UR5, c[0x0][0x388] ;  /* 0x00007100ff0577ac */ /* 0x001e240008000800 */
[----:B0-----:R-:W-:-:S04]  /*02c0*/  UIADD3 UR9, UPT, UPT, UR4, -UR5, URZ ;  /* 0x8000000504097290 */ /* 0x001fc8000fffe0ff */
[----:B------:R-:W-:-:S09]  /*02d0*/  UISETP.GT.AND UP0, UPT, UR9, -0x2, UPT ;  /* 0xfffffffe0900788c */ /* 0x000fd2000bf04270 */
[----:B-1----:R-:W-:Y:S05]  /*02e0*/  BRA.U UP0, `(.L_x_0) ;  /* 0x0000000500d87547 */ /* 0x002fea000b800000 */
[----:B------:R-:W-:Y:S01]  /*02f0*/  UIADD3 UR5, UPT, UPT, -UR4, -0x2, UR5 ;  /* 0xfffffffe04057890 */ /* 0x000fe2000fffe105 */
[----:B------:R-:W-:Y:S01]  /*0300*/  LOP3.LUT P0, RZ, R5, 0x7, RZ, 0xc0, !PT ;  /* 0x0000000705ff7812 */ /* 0x000fe2000780c0ff */
[----:B------:R-:W-:Y:S02]  /*0310*/  IMAD.MOV.U32 R9, RZ, RZ, RZ ;  /* 0x000000ffff097224 */ /* 0x000fe400078e00ff */
[----:B------:R-:W-:-:S09]  /*0320*/  UISETP.GE.U32.AND UP0, UPT, UR5, 0x7, UPT ;  /* 0x000000070500788c */ /* 0x000fd2000bf06070 */
[----:B------:R-:W-:Y:S05]  /*0330*/  BRA.U !UP0, `(.L_x_1) ;  /* 0x0000000108c87547 */ /* 0x000fea000b800000 */
[----:B------:R-:W-:Y:S01]  /*0340*/  LOP3.LUT R9, R5, 0xfffffff8, RZ, 0xc0, !PT ;  /* 0xfffffff805097812 */ /* 0x000fe200078ec0ff */
[----:B------:R-:W-:-:S03]  /*0350*/  IMAD.MOV.U32 R11, RZ, RZ, R2 ;  /* 0x000000ffff0b7224 */ /* 0x000fc600078e0002 */
[----:B------:R-:W-:-:S07]  /*0360*/  IADD3 R8, PT, PT, -R9, RZ, RZ ;  /* 0x000000ff09087210 */ /* 0x000fce0007ffe1ff */
.L_x_2:
[----:B------:R-:W-:Y:S02]  /*0370*/  IMAD.U32 R6, RZ, RZ, UR6 ;  /* 0x00000006ff067e24 */ /* 0x000fe4000f8e00ff */
[----:B------:R-:W-:Y:S02]  /*0380*/  IMAD.U32 R7, RZ, RZ, UR7 ;  /* 0x00000007ff077e24 */ /* 0x000fe4000f8e00ff */
[----:B------:R-:W-:-:S05]  /*0390*/  IMAD.WIDE R6, R11, 0x4, R6 ;  /* 0x000000040b067825 */ /* 0x000fca00078e0206 */
[----:B------:R-:W2:Y:S04]  /*03a0*/  LDG.E R10, desc[UR10][R6.64+-0x10] ;  /* 0xfffff00a060a7981 */ /* 0x000ea8000c1e1900 */
[----:B------:R-:W2:Y:S04]  /*03b0*/  LDG.E R13, desc[UR10][R6.64+-0xc] ;  /* 0xfffff40a060d7981 */ /* 0x000ea8000c1e1900 */
[----:B------:R-:W3:Y:S04]  /*03c0*/  LDG.E R15, desc[UR10][R6.64+-0x8] ;  /* 0xfffff80a060f7981 */ /* 0x000ee8000c1e1900 */
[----:B------:R-:W4:Y:S04]  /*03d0*/  LDG.E R17, desc[UR10][R6.64+-0x4] ;  /* 0xfffffc0a06117981 */ /* 0x000f28000c1e1900 */
[----:B------:R-:W5:Y:S04]  /*03e0*/  LDG.E R19, desc[UR10][R6.64] ;  /* 0x0000000a06137981 */ /* 0x000f68000c1e1900 */
[----:B------:R-:W5:Y:S04]  /*03f0*/  LDG.E R21, desc[UR10][R6.64+0x4] ;  /* 0x0000040a06157981 */ /* 0x000f68000c1e1900 */
[----:B------:R-:W5:Y:S04]  /*0400*/  LDG.E R23, desc[UR10][R6.64+0x8] ;  /* 0x0000080a06177981 */ /* 0x000f68000c1e1900 */
[----:B------:R-:W5:Y:S04]  /*0410*/  LDG.E R25, desc[UR10][R6.64+0xc] ;  /* 0x00000c0a06197981 */ /* 0x000f68000c1e1900 */
[----:B------:R-:W5:Y:S01]  /*0420*/  LDG.E R12, desc[UR10][R6.64+0x10] ;  /* 0x0000100a060c7981 */ /* 0x000f62000c1e1900 */
[----:B------:R-:W-:-:S02]  /*0430*/  VIADD R8, R8, 0x8 ;  /* 0x0000000808087836 */ /* 0x000fc40000000000 */
[----:B------:R-:W-:Y:S01]  /*0440*/  VIADD R11, R11, 0x8 ;  /* 0x000000080b0b7836 */ /* 0x000fe20000000000 */
[----:B--2---:R-:W-:-:S13]  /*0450*/  ISETP.GT.AND P2, PT, R10, R13, PT ;  /* 0x0000000d0a00720c */ /* 0x004fda0003f44270 */
[----:B------:R0:W-:Y:S04]  /*0460*/  @P2 STG.E desc[UR10][R6.64+-0x10], R13 ;  /* 0xfffff00d06002986 */ /* 0x0001e8000c10190a */
[----:B------:R-:W-:Y:S01]  /*0470*/  @P2 STG.E desc[UR10][R6.64+-0xc], R10 ;  /* 0xfffff40a06002986 */ /* 0x000fe2000c10190a */
[----:B0-----:R-:W-:-:S05]  /*0480*/  @P2 IMAD.MOV.U32 R13, RZ, RZ, R10 ;  /* 0x000000ffff0d2224 */ /* 0x001fca00078e000a */
[----:B---3--:R-:W-:-:S13]  /*0490*/  ISETP.GT.AND P1, PT, R13, R15, PT ;  /* 0x0000000f0d00720c */ /* 0x008fda0003f24270 */
[----:B------:R0:W-:Y:S04]  /*04a0*/  @P1 STG.E desc[UR10][R6.64+-0xc], R15 ;  /* 0xfffff40f06001986 */ /* 0x0001e8000c10190a */
[----:B------:R-:W-:Y:S01]  /*04b0*/  @P1 STG.E desc[UR10][R6.64+-0x8], R13 ;  /* 0xfffff80d06001986 */ /* 0x000fe2000c10190a */
[----:B0-----:R-:W-:-:S05]  /*04c0*/  @P1 IMAD.MOV.U32 R15, RZ, RZ, R13 ;  /* 0x000000ffff0f1224 */ /* 0x001fca00078e000d */
[----:B----4-:R-:W-:-:S13]  /*04d0*/  ISETP.GT.AND P2, PT, R15, R17, PT ;  /* 0x000000110f00720c */ /* 0x010fda0003f44270 */
[----:B------:R0:W-:Y:S04]  /*04e0*/  @P2 STG.E desc[UR10][R6.64+-0x8], R17 ;  /* 0xfffff81106002986 */ /* 0x0001e8000c10190a */
[----:B------:R-:W-:Y:S01]  /*04f0*/  @P2 STG.E desc[UR10][R6.64+-0x4], R15 ;  /* 0xfffffc0f06002986 */ /* 0x000fe2000c10190a */
[----:B0-----:R-:W-:-:S05]  /*0500*/  @P2 IMAD.MOV.U32 R17, RZ, RZ, R15 ;  /* 0x000000ffff112224 */ /* 0x001fca00078e000f */
[----:B-----5:R-:W-:-:S13]  /*0510*/  ISETP.GT.AND P1, PT, R17, R19, PT ;  /* 0x000000131100720c */ /* 0x020fda0003f24270 */
[----:B------:R0:W-:Y:S04]  /*0520*/  @P1 STG.E desc[UR10][R6.64+-0x4], R19 ;  /* 0xfffffc1306001986 */ /* 0x0001e8000c10190a */
[----:B------:R-:W-:Y:S01]  /*0530*/  @P1 STG.E desc[UR10][R6.64], R17 ;  /* 0x0000001106001986 */ /* 0x000fe2000c10190a */
[----:B0-----:R-:W-:-:S04]  /*0540*/  @P1 MOV R19, R17 ;  /* 0x0000001100131202 */ /* 0x001fc80000000f00 */
[----:B------:R-:W-:-:S13]  /*0550*/  ISETP.GT.AND P2, PT, R19, R21, PT ;  /* 0x000000151300720c */ /* 0x000fda0003f44270 */
[----:B------:R0:W-:Y:S04]  /*0560*/  @P2 STG.E desc[UR10][R6.64], R21 ;  /* 0x0000001506002986 */ /* 0x0001e8000c10190a */
[----:B------:R-:W-:Y:S01]  /*0570*/  @P2 STG.E desc[UR10][R6.64+0x4], R19 ;  /* 0x0000041306002986 */ /* 0x000fe2000c10190a */
[----:B0-----:R-:W-:-:S05]  /*0580*/  @P2 IMAD.MOV.U32 R21, RZ, RZ, R19 ;  /* 0x000000ffff152224 */ /* 0x001fca00078e0013 */
[----:B------:R-:W-:-:S13]  /*0590*/  ISETP.GT.AND P1, PT, R21, R23, PT ;  /* 0x000000171500720c */ /* 0x000fda0003f24270 */
[----:B------:R0:W-:Y:S04]  /*05a0*/  @P1 STG.E desc[UR10][R6.64+0x4], R23 ;  /* 0x0000041706001986 */ /* 0x0001e8000c10190a */
[----:B------:R-:W-:Y:S01]  /*05b0*/  @P1 STG.E desc[UR10][R6.64+0x8], R21 ;  /* 0x0000081506001986 */ /* 0x000fe2000c10190a */
[----:B0-----:R-:W-:-:S05]  /*05c0*/  @P1 IMAD.MOV.U32 R23, RZ, RZ, R21 ;  /* 0x000000ffff171224 */ /* 0x001fca00078e0015 */
[----:B------:R-:W-:-:S13]  /*05d0*/  ISETP.GT.AND P2, PT, R23, R25, PT ;  /* 0x000000191700720c */ /* 0x000fda0003f44270 */
[----:B------:R0:W-:Y:S04]  /*05e0*/  @P2 STG.E desc[UR10][R6.64+0x8], R25 ;  /* 0x0000081906002986 */ /* 0x0001e8000c10190a */
[----:B------:R1:W-:Y:S01]  /*05f0*/  @P2 STG.E desc[UR10][R6.64+0xc], R23 ;  /* 0x00000c1706002986 */ /* 0x0003e2000c10190a */
[----:B0-----:R-:W-:-:S05]  /*0600*/  @P2 IMAD.MOV.U32 R25, RZ, RZ, R23 ;  /* 0x000000ffff192224 */ /* 0x001fca00078e0017 */
[----:B------:R-:W-:-:S13]  /*0610*/  ISETP.GT.AND P1, PT, R25, R12, PT ;  /* 0x0000000c1900720c */ /* 0x000fda0003f24270 */
[----:B------:R1:W-:Y:S04]  /*0620*/  @P1 STG.E desc[UR10][R6.64+0xc], R12 ;  /* 0x00000c0c06001986 */ /* 0x0003e8000c10190a */
[----:B------:R1:W-:Y:S01]  /*0630*/  @P1 STG.E desc[UR10][R6.64+0x10], R25 ;  /* 0x0000101906001986 */ /* 0x0003e2000c10190a */
[----:B------:R-:W-:-:S13]  /*0640*/  ISETP.NE.AND P1, PT, R8, RZ, PT ;  /* 0x000000ff0800720c */ /* 0x000fda0003f25270 */
[----:B-1----:R-:W-:Y:S05]  /*0650*/  @P1 BRA `(.L_x_2) ;  /* 0xfffffffc00441947 */ /* 0x002fea000383ffff */
.L_x_1:
[----:B------:R-:W-:Y:S05]  /*0660*/  @!P0 BRA `(.L_x_0) ;  /* 0x0000000000f88947 */ /* 0x000fea0003800000 */
[----:B------:R-:W-:-:S04]  /*0670*/  LOP3.LUT R6, RZ, R4, RZ, 0x33, !PT ;  /* 0x00000004ff067212 */ /* 0x000fc800078e33ff */
[----:B------:R-:W-:-:S04]  /*0680*/  IADD3 R6, PT, PT, R6, UR8, RZ ;  /* 0x0000000806067c10 */ /* 0x000fc8000fffe0ff */
[----:B------:R-:W-:-:S04]  /*0690*/  LOP3.LUT R6, R6, 0x7, RZ, 0xc0, !PT ;  /* 0x0000000706067812 */ /* 0x000fc800078ec0ff */
[C---:B------:R-:W-:Y:S01]  /*06a0*/  LOP3.LUT P0, RZ, R6.reuse, 0x3, RZ, 0xc0, !PT ;  /* 0x0000000306ff7812 */ /* 0x040fe2000780c0ff */
[----:B------:R-:W-:-:S05]  /*06b0*/  VIADD R7, R6, 0xffffffff ;  /* 0xffffffff06077836 */ /* 0x000fca0000000000 */
[----:B------:R-:W-:-:S13]  /*06c0*/  ISETP.GE.U32.AND P1, PT, R7, 0x3, PT ;  /* 0x000000030700780c */ /* 0x000fda0003f26070 */
[----:B------:R-:W-:Y:S05]  /*06d0*/  @!P1 BRA `(.L_x_3) ;  /* 0x0000000000609947 */ /* 0x000fea0003800000 */
[----:B------:R-:W0:Y:S01]  /*06e0*/  LDC.64 R6, c[0x0][0x380] ;  /* 0x0000e000ff067b82 */ /* 0x000e220000000a00 */
[----:B------:R-:W-:-:S04]  /*06f0*/  IMAD.IADD R11, R2, 0x1, R9 ;  /* 0x00000001020b7824 */ /* 0x000fc800078e0209 */
[----:B0-----:R-:W-:-:S05]  /*0700*/  IMAD.WIDE R6, R11, 0x4, R6 ;  /* 0x000000040b067825 */ /* 0x001fca00078e0206 */
[----:B------:R-:W2:Y:S04]  /*0710*/  LDG.E R8, desc[UR10][R6.64] ;  /* 0x0000000a06087981 */ /* 0x000ea8000c1e1900 */
[----:B------:R-:W2:Y:S04]  /*0720*/  LDG.E R11, desc[UR10][R6.64+0x4] ;  /* 0x0000040a060b7981 */ /* 0x000ea8000c1e1900 */
[----:B------:R-:W3:Y:S04]  /*0730*/  LDG.E R13, desc[UR10][R6.64+0x8] ;  /* 0x0000080a060d7981 */ /* 0x000ee8000c1e1900 */
[----:B------:R-:W4:Y:S04]  /*0740*/  LDG.E R15, desc[UR10][R6.64+0xc] ;  /* 0x00000c0a060f7981 */ /* 0x000f28000c1e1900 */
[----:B------:R-:W5:Y:S01]  /*0750*/  LDG.E R10, desc[UR10][R6.64+0x10] ;  /* 0x0000100a060a7981 */ /* 0x000f62000c1e1900 */
[----:B------:R-:W-:-:S02]  /*0760*/  IADD3 R9, PT, PT, R9, 0x4, RZ ;  /* 0x0000000409097810 */ /* 0x000fc40007ffe0ff */
        /* <DEDUP_REMOVED lines=10> */
[----:B------:R1:W-:Y:S01]  /*0810*/  @P2 STG.E desc[UR10][R6.64+0xc], R13 ;  /* 0x00000c0d06002986 */ /* 0x0003e2000c10190a */
[----:B0-----:R-:W-:-:S05]  /*0820*/  @P2 IMAD.MOV.U32 R15, RZ, RZ, R13 ;  /* 0x000000ffff0f2224 */ /* 0x001fca00078e000d */
[----:B-----5:R-:W-:-:S13]  /*0830*/  ISETP.GT.AND P1, PT, R15, R10, PT ;  /* 0x0000000a0f00720c */ /* 0x020fda0003f24270 */
[----:B------:R1:W-:Y:S04]  /*0840*/  @P1 STG.E desc[UR10][R6.64+0xc], R10 ;  /* 0x00000c0a06001986 */ /* 0x0003e8000c10190a */
[----:B------:R1:W-:Y:S02]  /*0850*/  @P1 STG.E desc[UR10][R6.64+0x10], R15 ;  /* 0x0000100f06001986 */ /* 0x0003e4000c10190a */
.L_x_3:
[----:B------:R-:W-:Y:S05]  /*0860*/  @!P0 BRA `(.L_x_0) ;  /* 0x0000000000788947 */ /* 0x000fea0003800000 */
[----:B-1----:R-:W-:-:S05]  /*0870*/  LOP3.LUT R6, R3, 0x3, RZ, 0x3c, !PT ;  /* 0x0000000303067812 */ /* 0x002fca00078e3cff */
[----:B------:R-:W-:-:S05]  /*0880*/  VIADD R6, R6, UR8 ;  /* 0x0000000806067c36 */ /* 0x000fca0008000000 */
[C---:B------:R-:W-:Y:S02]  /*0890*/  LOP3.LUT R7, R6.reuse, 0x3, RZ, 0xc0, !PT ;  /* 0x0000000306077812 */ /* 0x040fe400078ec0ff */
[----:B------:R-:W-:Y:S02]  /*08a0*/  LOP3.LUT R6, R6, 0x1, RZ, 0xc0, !PT ;  /* 0x0000000106067812 */ /* 0x000fe400078ec0ff */
[----:B------:R-:W-:Y:S02]  /*08b0*/  ISETP.NE.AND P1, PT, R7, 0x1, PT ;  /* 0x000000010700780c */ /* 0x000fe40003f25270 */
[----:B------:R-:W-:-:S11]  /*08c0*/  ISETP.NE.U32.AND P0, PT, R6, 0x1, PT ;  /* 0x000000010600780c */ /* 0x000fd60003f05070 */
[----:B------:R-:W-:Y:S05]  /*08d0*/  @!P1 BRA `(.L_x_4) ;  /* 0x0000000000389947 */ /* 0x000fea0003800000 */
[----:B------:R-:W0:Y:S01]  /*08e0*/  LDC.64 R6, c[0x0][0x380] ;  /* 0x0000e000ff067b82 */ /* 0x000e220000000a00 */
[----:B------:R-:W-:-:S04]  /*08f0*/  IMAD.IADD R11, R2, 0x1, R9 ;  /* 0x00000001020b7824 */ /* 0x000fc800078e0209 */
[----:B0-----:R-:W-:-:S05]  /*0900*/  IMAD.WIDE R6, R11, 0x4, R6 ;  /* 0x000000040b067825 */ /* 0x001fca00078e0206 */
[----:B------:R-:W2:Y:S04]  /*0910*/  LDG.E R8, desc[UR10][R6.64] ;  /* 0x0000000a06087981 */ /* 0x000ea8000c1e1900 */
[----:B------:R-:W2:Y:S04]  /*0920*/  LDG.E R11, desc[UR10][R6.64+0x4] ;  /* 0x0000040a060b7981 */ /* 0x000ea8000c1e1900 */
[----:B------:R-:W3:Y:S01]  /*0930*/  LDG.E R10, desc[UR10][R6.64+0x8] ;  /* 0x0000080a060a7981 */ /* 0x000ee2000c1e1900 */
[----:B------:R-:W-:Y:S01]  /*0940*/  VIADD R9, R9, 0x2 ;  /* 0x0000000209097836 */ /* 0x000fe20000000000 */
[----:B--2---:R-:W-:-:S13]  /*0950*/  ISETP.GT.AND P1, PT, R8, R11, PT ;  /* 0x0000000b0800720c */ /* 0x004fda0003f24270 */
[----:B------:R0:W-:Y:S04]  /*0960*/  @P1 STG.E desc[UR10][R6.64], R11 ;  /* 0x0000000b06001986 */ /* 0x0001e8000c10190a */
[----:B------:R1:W-:Y:S01]  /*0970*/  @P1 STG.E desc[UR10][R6.64+0x4], R8 ;  /* 0x0000040806001986 */ /* 0x0003e2000c10190a */
[----:B0-----:R-:W-:-:S05]  /*0980*/  @P1 IMAD.MOV.U32 R11, RZ, RZ, R8 ;  /* 0x000000ffff0b1224 */ /* 0x001fca00078e0008 */
[----:B---3--:R-:W-:-:S13]  /*0990*/  ISETP.GT.AND P2, PT, R11, R10, PT ;  /* 0x0000000a0b00720c */ /* 0x008fda0003f44270 */
[----:B------:R1:W-:Y:S04]  /*09a0*/  @P2 STG.E desc[UR10][R6.64+0x4], R10 ;  /* 0x0000040a06002986 */ /* 0x0003e8000c10190a */
[----:B------:R1:W-:Y:S02]  /*09b0*/  @P2 STG.E desc[UR10][R6.64+0x8], R11 ;  /* 0x0000080b06002986 */ /* 0x0003e4000c10190a */
.L_x_4:
[----:B------:R-:W-:Y:S05]  /*09c0*/  @P0 BRA `(.L_x_0) ;  /* 0x0000000000200947 */ /* 0x000fea0003800000 */
[----:B-1----:R-:W0:Y:S01]  /*09d0*/  LDC.64 R6, c[0x0][0x380] ;  /* 0x0000e000ff067b82 */ /* 0x002e220000000a00 */
[----:B------:R-:W-:-:S05]  /*09e0*/  IADD3 R9, PT, PT, R2, R9, RZ ;  /* 0x0000000902097210 */ /* 0x000fca0007ffe0ff */
[----:B0-----:R-:W-:-:S05]  /*09f0*/  IMAD.WIDE R6, R9, 0x4, R6 ;  /* 0x0000000409067825 */ /* 0x001fca00078e0206 */
[----:B------:R-:W2:Y:S04]  /*0a00*/  LDG.E R9, desc[UR10][R6.64] ;  /* 0x0000000a06097981 */ /* 0x000ea8000c1e1900 */
[----:B------:R-:W2:Y:S02]  /*0a10*/  LDG.E R8, desc[UR10][R6.64+0x4] ;  /* 0x0000040a06087981 */ /* 0x000ea4000c1e1900 */
[----:B--2---:R-:W-:-:S13]  /*0a20*/  ISETP.GT.AND P0, PT, R9, R8, PT ;  /* 0x000000080900720c */ /* 0x004fda0003f04270 */
[----:B------:R0:W-:Y:S04]  /*0a30*/  @P0 STG.E desc[UR10][R6.64], R8 ;  /* 0x0000000806000986 */ /* 0x0001e8000c10190a */
[----:B------:R0:W-:Y:S02]  /*0a40*/  @P0 STG.E desc[UR10][R6.64+0x4], R9 ;  /* 0x0000040906000986 */ /* 0x0001e4000c10190a */
.L_x_0:
[----:B------:R-:W-:Y:S01]  /*0a50*/  UIADD3 UR4, UPT, UPT, UR4, 0x1, URZ ;  /* 0x0000000104047890 */ /* 0x000fe2000fffe0ff */
[----:B------:R-:W-:Y:S02]  /*0a60*/  VIADD R4, R4, 0x1 ;  /* 0x0000000104047836 */ /* 0x000fe40000000000 */
[----:B------:R-:W-:Y:S02]  /*0a70*/  VIADD R3, R3, 0x1 ;  /* 0x0000000103037836 */ /* 0x000fe40000000000 */
[----:B------:R-:W-:Y:S01]  /*0a80*/  VIADD R5, R5, 0xffffffff ;  /* 0xffffffff05057836 */ /* 0x000fe20000000000 */
[----:B------:R-:W-:-:S13]  /*0a90*/  ISETP.NE.AND P0, PT, R0, UR4, PT ;  /* 0x0000000400007c0c */ /* 0x000fda000bf05270 */
[----:B------:R-:W-:Y:S05]  /*0aa0*/  @P0 BRA `(.L_x_5) ;  /* 0xfffffff800000947 */ /* 0x000fea000383ffff */
[----:B------:R-:W-:Y:S05]  /*0ab0*/  EXIT ;  /* 0x000000000000794d */ /* 0x000fea0003800000 */
.L_x_6:
[----:B------:R-:W-:-:S00]  /*0ac0*/  BRA `(.L_x_6) ;  /* 0xfffffffc00fc7947 */ /* 0x000fc0000383ffff */
[----:B------:R-:W-:-:S00]  /*0ad0*/  NOP ;  /* 0x0000000000007918 */ /* 0x000fc00000000000 */
        /* <DEDUP_REMOVED lines=10> */
.L_x_7:


//--------------------- .nv.shared.reserved.0     --------------------------
	.section	.nv.shared.reserved.0,"aw",@nobits
	.weak		__nv_reservedSMEM_offset_0_alias
	.size		__nv_reservedSMEM_offset_0_alias, 0, 64
	.other		__nv_reservedSMEM_offset_0_alias,@"STO_CUDA_RESERVED_SHARED STV_DEFAULT"
__nv_reservedSMEM_offset_0_alias:
	.zero		0
	.zero		64


//--------------------- .nv.constant0._Z12sort_bucketsPiii --------------------------
	.section	.nv.constant0._Z12sort_bucketsPiii,"a",@progbits
	.sectionflags	@""
	.align	4
.nv.constant0._Z12sort_bucketsPiii:
	.zero		912


//--------------------- SYMBOLS --------------------------

	.type		.nv.reservedSmem.offset0,@object
	.size		.nv.reservedSmem.offset0,0x4
